//
// Generated by NVIDIA NVVM Compiler
//
// Compiler Build ID: CL-36424714
// Cuda compilation tools, release 13.0, V13.0.88
// Based on NVVM 20.0.0
//

.version 9.0
.target sm_100
.address_size 64

	// .globl	_Z9calculatePvS_

.visible .entry _Z9calculatePvS_(
	.param .u64 .ptr .align 1 _Z9calculatePvS__param_0,
	.param .u64 .ptr .align 1 _Z9calculatePvS__param_1
)
{



}


// ===== COMPILED SASS (sm_100) =====

	.target	sm_100

	.elftype	@"ET_EXEC"


//--------------------- .note.nv.tkinfo           --------------------------
	.section	.note.nv.tkinfo,"",@"SHT_NOTE"
	.sectionflags	@"SHF_NOTE_NV_TKINFO"
	.tkinfo
        /*0018*/ 	.word	0x00000002
        /*0030*/ 	.string	""
        /*0030*/ 	.string	"ptxas"
        /*0030*/ 	.string	"Cuda compilation tools, release 13.0, V13.0.88"
        /*0030*/ 	.string	"Build cuda_13.0.r13.0/compiler.36424714_0"
        /*0030*/ 	.string	"-arch sm_100 -m 64 "



//--------------------- .note.nv.cuinfo           --------------------------
	.section	.note.nv.cuinfo,"",@"SHT_NOTE"
	.sectionflags	@"SHF_NOTE_NV_CUINFO"
        /*0018*/ 	.short	0x0002
        /*001a*/ 	.short	0x0064
        /*001c*/ 	.short	0x0082
	.zero		2


//--------------------- .nv.info                  --------------------------
	.section	.nv.info,"",@"SHT_CUDA_INFO"
	.align	4


	//----- nvinfo : EIATTR_REGCOUNT
	.align		4
        /*0000*/ 	.byte	0x04, 0x2f
        /*0002*/ 	.short	(.L_1 - .L_0)
	.align		4
.L_0:
        /*0004*/ 	.word	index@(_Z9calculatePvS_)
        /*0008*/ 	.word	0x00000004


	//----- nvinfo : EIATTR_FRAME_SIZE
	.align		4
.L_1:
        /*000c*/ 	.byte	0x04, 0x11
        /*000e*/ 	.short	(.L_3 - .L_2)
	.align		4
.L_2:
        /*0010*/ 	.word	index@(_Z9calculatePvS_)
        /*0014*/ 	.word	0x00000000


	//----- nvinfo : EIATTR_MIN_STACK_SIZE
	.align		4
.L_3:
        /*0018*/ 	.byte	0x04, 0x12
        /*001a*/ 	.short	(.L_5 - .L_4)
	.align		4
.L_4:
        /*001c*/ 	.word	index@(_Z9calculatePvS_)
        /*0020*/ 	.word	0x00000000
.L_5:


//--------------------- .nv.compat                --------------------------
	.section	.nv.compat,"",@"SHT_CUDA_COMPAT_INFO"
	.align	4
        /*0000*/ 	.byte	0x02, 0x09, 0x00, 0x00, 0x02, 0x02, 0x01, 0x00, 0x02, 0x05, 0x05, 0x00, 0x03, 0x07, 0x01, 0x01
        /*0010*/ 	.byte	0x02, 0x03, 0x00, 0x00, 0x02, 0x06, 0x01, 0x00, 0x04, 0x0b, 0x08, 0x00, 0x09, 0x00, 0x00, 0x00
        /*0020*/ 	.byte	0x00, 0x00, 0x00, 0x00


//--------------------- .nv.info._Z9calculatePvS_ --------------------------
	.section	.nv.info._Z9calculatePvS_,"",@"SHT_CUDA_INFO"
	.sectionflags	@""
	.align	4


	//----- nvinfo : EIATTR_CUDA_API_VERSION
	.align		4
        /*0000*/ 	.byte	0x04, 0x37
        /*0002*/ 	.short	(.L_7 - .L_6)
.L_6:
        /*0004*/ 	.word	0x00000082


	//----- nvinfo : EIATTR_KPARAM_INFO
	.align		4
.L_7:
        /*0008*/ 	.byte	0x04, 0x17
        /*000a*/ 	.short	(.L_9 - .L_8)
.L_8:
        /*000c*/ 	.word	0x00000000
        /*0010*/ 	.short	0x0001
        /*0012*/ 	.short	0x0008
        /*0014*/ 	.byte	0x00, 0xf5, 0x21, 0x00


	//----- nvinfo : EIATTR_KPARAM_INFO
	.align		4
.L_9:
        /*0018*/ 	.byte	0x04, 0x17
        /*001a*/ 	.short	(.L_11 - .L_10)
.L_10:
        /*001c*/ 	.word	0x00000000
        /*0020*/ 	.short	0x0000
        /*0022*/ 	.short	0x0000
        /*0024*/ 	.byte	0x00, 0xf5, 0x21, 0x00


	//----- nvinfo : EIATTR_SPARSE_MMA_MASK
	.align		4
.L_11:
        /*0028*/ 	.byte	0x03, 0x50
        /*002a*/ 	.short	0x0000


	//----- nvinfo : EIATTR_MAXREG_COUNT
	.align		4
        /*002c*/ 	.byte	0x03, 0x1b
        /*002e*/ 	.short	0x00ff


	//----- nvinfo : EIATTR_MERCURY_ISA_VERSION
	.align		4
        /*0030*/ 	.byte	0x03, 0x5f
        /*0032*/ 	.short	0x0101


	//----- nvinfo : EIATTR_VRC_CTA_INIT_COUNT
	.align		4
        /*0034*/ 	.byte	0x02, 0x4a
	.zero		1
	.zero		1


	//----- nvinfo : EIATTR_EXIT_INSTR_OFFSETS
	.align		4
        /*0038*/ 	.byte	0x04, 0x1c
        /*003a*/ 	.short	(.L_13 - .L_12)


	//   ....[0]....
.L_12:
        /*003c*/ 	.word	0x00000010


	//----- nvinfo : EIATTR_CBANK_PARAM_SIZE
	.align		4
.L_13:
        /*0040*/ 	.byte	0x03, 0x19
        /*0042*/ 	.short	0x0010


	//----- nvinfo : EIATTR_PARAM_CBANK
	.align		4
        /*0044*/ 	.byte	0x04, 0x0a
        /*0046*/ 	.short	(.L_15 - .L_14)
	.align		4
.L_14:
        /*0048*/ 	.word	index@(.nv.constant0._Z9calculatePvS_)
        /*004c*/ 	.short	0x0380
        /*004e*/ 	.short	0x0010


	//----- nvinfo : EIATTR_SW_WAR
	.align		4
.L_15:
        /*0050*/ 	.byte	0x04, 0x36
        /*0052*/ 	.short	(.L_17 - .L_16)
.L_16:
        /*0054*/ 	.word	0x00000008
.L_17:


//--------------------- .nv.callgraph             --------------------------
	.section	.nv.callgraph,"",@"SHT_CUDA_CALLGRAPH"
	.align	4
	.sectionentsize	8
	.align		4
        /*0000*/ 	.word	0x00000000
	.align		4
        /*0004*/ 	.word	0xffffffff
	.align		4
        /*0008*/ 	.word	0x00000000
	.align		4
        /*000c*/ 	.word	0xfffffffe
	.align		4
        /*0010*/ 	.word	0x00000000
	.align		4
        /*0014*/ 	.word	0xfffffffd
	.align		4
        /*0018*/ 	.word	0x00000000
	.align		4
        /*001c*/ 	.word	0xfffffffc


//--------------------- .text._Z9calculatePvS_    --------------------------
	.section	.text._Z9calculatePvS_,"ax",@progbits
	.align	128
        .global         _Z9calculatePvS_
        .type           _Z9calculatePvS_,@function
        .size           _Z9calculatePvS_,(.L_x_1 - _Z9calculatePvS_)
        .other          _Z9calculatePvS_,@"STO_CUDA_ENTRY STV_DEFAULT"
_Z9calculatePvS_:
.text._Z9calculatePvS_:
[----:B------:R-:W-:Y:S01]  /*0000*/  LDC R1, c[0x0][0x37c] ;  /* 0x0000df00ff017b82 */ /* 0x000fe20000000800 */
[----:B------:R-:W-:Y:S05]  /*0010*/  EXIT ;  /* 0x000000000000794d */ /* 0x000fea0003800000 */
.L_x_0:
[----:B------:R-:W-:-:S00]  /*0020*/  BRA `(.L_x_0) ;  /* 0xfffffffc00fc7947 */ /* 0x000fc0000383ffff */
[----:B------:R-:W-:-:S00]  /*0030*/  NOP ;  /* 0x0000000000007918 */ /* 0x000fc00000000000 */
        /* <DEDUP_REMOVED lines=12> */
.L_x_1:


//--------------------- .nv.shared.reserved.0     --------------------------
	.section	.nv.shared.reserved.0,"aw",@nobits
	.weak		__nv_reservedSMEM_offset_0_alias
	.size		__nv_reservedSMEM_offset_0_alias, 0, 64
	.other		__nv_reservedSMEM_offset_0_alias,@"STO_CUDA_RESERVED_SHARED STV_DEFAULT"
__nv_reservedSMEM_offset_0_alias:
	.zero		0
	.zero		64


//--------------------- .nv.constant0._Z9calculatePvS_ --------------------------
	.section	.nv.constant0._Z9calculatePvS_,"a",@progbits
	.sectionflags	@""
	.align	4
.nv.constant0._Z9calculatePvS_:
	.zero		912


//--------------------- SYMBOLS --------------------------

	.type		.nv.reservedSmem.offset0,@object
	.size		.nv.reservedSmem.offset0,0x4
